//
// Generated by NVIDIA NVVM Compiler
//
// Compiler Build ID: CL-36424714
// Cuda compilation tools, release 13.0, V13.0.88
// Based on NVVM 20.0.0
//

.version 9.0
.target sm_100
.address_size 64

	// .globl	_Z15vectorAddKernelPfS_S_i
.global .align 1 .b8 _ZN34_INTERNAL_143114ee_4_k_cu_f541ee8d4cuda3std3__45__cpo5beginE[1];
.global .align 1 .b8 _ZN34_INTERNAL_143114ee_4_k_cu_f541ee8d4cuda3std3__45__cpo3endE[1];
.global .align 1 .b8 _ZN34_INTERNAL_143114ee_4_k_cu_f541ee8d4cuda3std3__45__cpo6cbeginE[1];
.global .align 1 .b8 _ZN34_INTERNAL_143114ee_4_k_cu_f541ee8d4cuda3std3__45__cpo4cendE[1];
.global .align 1 .b8 _ZN34_INTERNAL_143114ee_4_k_cu_f541ee8d4cuda3std3__45__cpo6rbeginE[1];
.global .align 1 .b8 _ZN34_INTERNAL_143114ee_4_k_cu_f541ee8d4cuda3std3__45__cpo4rendE[1];
.global .align 1 .b8 _ZN34_INTERNAL_143114ee_4_k_cu_f541ee8d4cuda3std3__45__cpo7crbeginE[1];
.global .align 1 .b8 _ZN34_INTERNAL_143114ee_4_k_cu_f541ee8d4cuda3std3__45__cpo5crendE[1];
.global .align 1 .b8 _ZN34_INTERNAL_143114ee_4_k_cu_f541ee8d4cuda3std3__436_GLOBAL__N__143114ee_4_k_cu_f541ee8d6ignoreE[1];
.global .align 1 .b8 _ZN34_INTERNAL_143114ee_4_k_cu_f541ee8d4cuda3std3__419piecewise_constructE[1];
.global .align 1 .b8 _ZN34_INTERNAL_143114ee_4_k_cu_f541ee8d4cuda3std3__48in_placeE[1];
.global .align 1 .b8 _ZN34_INTERNAL_143114ee_4_k_cu_f541ee8d4cuda3std3__420unreachable_sentinelE[1];
.global .align 1 .b8 _ZN34_INTERNAL_143114ee_4_k_cu_f541ee8d4cuda3std3__47nulloptE[1];
.global .align 1 .b8 _ZN34_INTERNAL_143114ee_4_k_cu_f541ee8d4cuda3std3__48unexpectE[1];
.global .align 1 .b8 _ZN34_INTERNAL_143114ee_4_k_cu_f541ee8d4cuda3std6ranges3__45__cpo4swapE[1];
.global .align 1 .b8 _ZN34_INTERNAL_143114ee_4_k_cu_f541ee8d4cuda3std6ranges3__45__cpo9iter_moveE[1];
.global .align 1 .b8 _ZN34_INTERNAL_143114ee_4_k_cu_f541ee8d4cuda3std6ranges3__45__cpo5beginE[1];
.global .align 1 .b8 _ZN34_INTERNAL_143114ee_4_k_cu_f541ee8d4cuda3std6ranges3__45__cpo3endE[1];
.global .align 1 .b8 _ZN34_INTERNAL_143114ee_4_k_cu_f541ee8d4cuda3std6ranges3__45__cpo6cbeginE[1];
.global .align 1 .b8 _ZN34_INTERNAL_143114ee_4_k_cu_f541ee8d4cuda3std6ranges3__45__cpo4cendE[1];
.global .align 1 .b8 _ZN34_INTERNAL_143114ee_4_k_cu_f541ee8d4cuda3std6ranges3__45__cpo7advanceE[1];
.global .align 1 .b8 _ZN34_INTERNAL_143114ee_4_k_cu_f541ee8d4cuda3std6ranges3__45__cpo9iter_swapE[1];
.global .align 1 .b8 _ZN34_INTERNAL_143114ee_4_k_cu_f541ee8d4cuda3std6ranges3__45__cpo4nextE[1];
.global .align 1 .b8 _ZN34_INTERNAL_143114ee_4_k_cu_f541ee8d4cuda3std6ranges3__45__cpo4prevE[1];
.global .align 1 .b8 _ZN34_INTERNAL_143114ee_4_k_cu_f541ee8d4cuda3std6ranges3__45__cpo4dataE[1];
.global .align 1 .b8 _ZN34_INTERNAL_143114ee_4_k_cu_f541ee8d4cuda3std6ranges3__45__cpo5cdataE[1];
.global .align 1 .b8 _ZN34_INTERNAL_143114ee_4_k_cu_f541ee8d4cuda3std6ranges3__45__cpo4sizeE[1];
.global .align 1 .b8 _ZN34_INTERNAL_143114ee_4_k_cu_f541ee8d4cuda3std6ranges3__45__cpo5ssizeE[1];
.global .align 1 .b8 _ZN34_INTERNAL_143114ee_4_k_cu_f541ee8d4cuda3std6ranges3__45__cpo8distanceE[1];
.global .align 1 .b8 _ZN34_INTERNAL_143114ee_4_k_cu_f541ee8d6thrust24THRUST_300001_SM_1000_NS8cuda_cub3parE[1];
.global .align 1 .b8 _ZN34_INTERNAL_143114ee_4_k_cu_f541ee8d6thrust24THRUST_300001_SM_1000_NS8cuda_cub10par_nosyncE[1];
.global .align 1 .b8 _ZN34_INTERNAL_143114ee_4_k_cu_f541ee8d6thrust24THRUST_300001_SM_1000_NS6system6detail10sequential3seqE[1];
.global .align 1 .b8 _ZN34_INTERNAL_143114ee_4_k_cu_f541ee8d6thrust24THRUST_300001_SM_1000_NS12placeholders2_1E[1];
.global .align 1 .b8 _ZN34_INTERNAL_143114ee_4_k_cu_f541ee8d6thrust24THRUST_300001_SM_1000_NS12placeholders2_2E[1];
.global .align 1 .b8 _ZN34_INTERNAL_143114ee_4_k_cu_f541ee8d6thrust24THRUST_300001_SM_1000_NS12placeholders2_3E[1];
.global .align 1 .b8 _ZN34_INTERNAL_143114ee_4_k_cu_f541ee8d6thrust24THRUST_300001_SM_1000_NS12placeholders2_4E[1];
.global .align 1 .b8 _ZN34_INTERNAL_143114ee_4_k_cu_f541ee8d6thrust24THRUST_300001_SM_1000_NS12placeholders2_5E[1];
.global .align 1 .b8 _ZN34_INTERNAL_143114ee_4_k_cu_f541ee8d6thrust24THRUST_300001_SM_1000_NS12placeholders2_6E[1];
.global .align 1 .b8 _ZN34_INTERNAL_143114ee_4_k_cu_f541ee8d6thrust24THRUST_300001_SM_1000_NS12placeholders2_7E[1];
.global .align 1 .b8 _ZN34_INTERNAL_143114ee_4_k_cu_f541ee8d6thrust24THRUST_300001_SM_1000_NS12placeholders2_8E[1];
.global .align 1 .b8 _ZN34_INTERNAL_143114ee_4_k_cu_f541ee8d6thrust24THRUST_300001_SM_1000_NS12placeholders2_9E[1];
.global .align 1 .b8 _ZN34_INTERNAL_143114ee_4_k_cu_f541ee8d6thrust24THRUST_300001_SM_1000_NS12placeholders3_10E[1];
.global .align 1 .b8 _ZN34_INTERNAL_143114ee_4_k_cu_f541ee8d6thrust24THRUST_300001_SM_1000_NS3seqE[1];

.visible .entry _Z15vectorAddKernelPfS_S_i(
	.param .u64 .ptr .align 1 _Z15vectorAddKernelPfS_S_i_param_0,
	.param .u64 .ptr .align 1 _Z15vectorAddKernelPfS_S_i_param_1,
	.param .u64 .ptr .align 1 _Z15vectorAddKernelPfS_S_i_param_2,
	.param .u32 _Z15vectorAddKernelPfS_S_i_param_3
)
{
	.reg .pred 	%p<2>;
	.reg .b32 	%r<6>;
	.reg .b32 	%f<4>;
	.reg .b64 	%rd<11>;

	ld.param.u64 	%rd1, [_Z15vectorAddKernelPfS_S_i_param_0];
	ld.param.u64 	%rd2, [_Z15vectorAddKernelPfS_S_i_param_1];
	ld.param.u64 	%rd3, [_Z15vectorAddKernelPfS_S_i_param_2];
	ld.param.u32 	%r2, [_Z15vectorAddKernelPfS_S_i_param_3];
	mov.u32 	%r3, %ctaid.x;
	mov.u32 	%r4, %ntid.x;
	mov.u32 	%r5, %tid.x;
	mad.lo.s32 	%r1, %r3, %r4, %r5;
	setp.ge.s32 	%p1, %r1, %r2;
	@%p1 bra 	$L__BB0_2;
	cvta.to.global.u64 	%rd4, %rd1;
	cvta.to.global.u64 	%rd5, %rd2;
	cvta.to.global.u64 	%rd6, %rd3;
	mul.wide.s32 	%rd7, %r1, 4;
	add.s64 	%rd8, %rd4, %rd7;
	ld.global.f32 	%f1, [%rd8];
	add.s64 	%rd9, %rd5, %rd7;
	ld.global.f32 	%f2, [%rd9];
	add.f32 	%f3, %f1, %f2;
	add.s64 	%rd10, %rd6, %rd7;
	st.global.f32 	[%rd10], %f3;
$L__BB0_2:
	ret;

}
	// .globl	_Z15tensorDotkernelPfS_S_i
.visible .entry _Z15tensorDotkernelPfS_S_i(
	.param .u64 .ptr .align 1 _Z15tensorDotkernelPfS_S_i_param_0,
	.param .u64 .ptr .align 1 _Z15tensorDotkernelPfS_S_i_param_1,
	.param .u64 .ptr .align 1 _Z15tensorDotkernelPfS_S_i_param_2,
	.param .u32 _Z15tensorDotkernelPfS_S_i_param_3
)
{
	.reg .pred 	%p<11>;
	.reg .b32 	%r<38>;
	.reg .b32 	%f<85>;
	.reg .b64 	%rd<18>;

	ld.param.u64 	%rd4, [_Z15tensorDotkernelPfS_S_i_param_0];
	ld.param.u64 	%rd5, [_Z15tensorDotkernelPfS_S_i_param_1];
	ld.param.u64 	%rd3, [_Z15tensorDotkernelPfS_S_i_param_2];
	cvta.to.global.u64 	%rd1, %rd5;
	cvta.to.global.u64 	%rd6, %rd4;
	mov.u32 	%r24, %ctaid.x;
	mov.u32 	%r25, %ntid.x;
	mov.u32 	%r26, %tid.x;
	mad.lo.s32 	%r1, %r24, %r25, %r26;
	ld.global.f32 	%f14, [%rd6];
	cvt.rzi.s32.f32 	%r27, %f14;
	ld.global.f32 	%f15, [%rd6+4];
	cvt.rzi.s32.f32 	%r2, %f15;
	setp.ge.s32 	%p1, %r1, %r27;
	@%p1 bra 	$L__BB1_15;
	setp.lt.s32 	%p2, %r2, 1;
	mov.f32 	%f84, 0f00000000;
	@%p2 bra 	$L__BB1_14;
	mul.lo.s32 	%r3, %r2, %r1;
	and.b32  	%r4, %r2, 15;
	setp.lt.u32 	%p3, %r2, 16;
	mov.f32 	%f84, 0f00000000;
	mov.b32 	%r34, 0;
	@%p3 bra 	$L__BB1_5;
	and.b32  	%r34, %r2, 2147483632;
	neg.s32 	%r32, %r34;
	add.s64 	%rd2, %rd1, 32;
	mov.f32 	%f84, 0f00000000;
	mov.u32 	%r31, %r3;
$L__BB1_4:
	.pragma "nounroll";
	mul.wide.s32 	%rd7, %r31, 4;
	add.s64 	%rd8, %rd2, %rd7;
	ld.global.f32 	%f20, [%rd8+-32];
	add.f32 	%f21, %f84, %f20;
	ld.global.f32 	%f22, [%rd8+-28];
	add.f32 	%f23, %f21, %f22;
	ld.global.f32 	%f24, [%rd8+-24];
	add.f32 	%f25, %f23, %f24;
	ld.global.f32 	%f26, [%rd8+-20];
	add.f32 	%f27, %f25, %f26;
	ld.global.f32 	%f28, [%rd8+-16];
	add.f32 	%f29, %f27, %f28;
	ld.global.f32 	%f30, [%rd8+-12];
	add.f32 	%f31, %f29, %f30;
	ld.global.f32 	%f32, [%rd8+-8];
	add.f32 	%f33, %f31, %f32;
	ld.global.f32 	%f34, [%rd8+-4];
	add.f32 	%f35, %f33, %f34;
	ld.global.f32 	%f36, [%rd8];
	add.f32 	%f37, %f35, %f36;
	ld.global.f32 	%f38, [%rd8+4];
	add.f32 	%f39, %f37, %f38;
	ld.global.f32 	%f40, [%rd8+8];
	add.f32 	%f41, %f39, %f40;
	ld.global.f32 	%f42, [%rd8+12];
	add.f32 	%f43, %f41, %f42;
	ld.global.f32 	%f44, [%rd8+16];
	add.f32 	%f45, %f43, %f44;
	ld.global.f32 	%f46, [%rd8+20];
	add.f32 	%f47, %f45, %f46;
	ld.global.f32 	%f48, [%rd8+24];
	add.f32 	%f49, %f47, %f48;
	ld.global.f32 	%f50, [%rd8+28];
	add.f32 	%f84, %f49, %f50;
	add.s32 	%r32, %r32, 16;
	add.s32 	%r31, %r31, 16;
	setp.ne.s32 	%p4, %r32, 0;
	@%p4 bra 	$L__BB1_4;
$L__BB1_5:
	setp.eq.s32 	%p5, %r4, 0;
	@%p5 bra 	$L__BB1_14;
	and.b32  	%r12, %r2, 7;
	setp.lt.u32 	%p6, %r4, 8;
	@%p6 bra 	$L__BB1_8;
	add.s32 	%r29, %r34, %r3;
	mul.wide.s32 	%rd9, %r29, 4;
	add.s64 	%rd10, %rd1, %rd9;
	ld.global.f32 	%f52, [%rd10];
	add.f32 	%f53, %f84, %f52;
	ld.global.f32 	%f54, [%rd10+4];
	add.f32 	%f55, %f53, %f54;
	ld.global.f32 	%f56, [%rd10+8];
	add.f32 	%f57, %f55, %f56;
	ld.global.f32 	%f58, [%rd10+12];
	add.f32 	%f59, %f57, %f58;
	ld.global.f32 	%f60, [%rd10+16];
	add.f32 	%f61, %f59, %f60;
	ld.global.f32 	%f62, [%rd10+20];
	add.f32 	%f63, %f61, %f62;
	ld.global.f32 	%f64, [%rd10+24];
	add.f32 	%f65, %f63, %f64;
	ld.global.f32 	%f66, [%rd10+28];
	add.f32 	%f84, %f65, %f66;
	add.s32 	%r34, %r34, 8;
$L__BB1_8:
	setp.eq.s32 	%p7, %r12, 0;
	@%p7 bra 	$L__BB1_14;
	and.b32  	%r15, %r2, 3;
	setp.lt.u32 	%p8, %r12, 4;
	@%p8 bra 	$L__BB1_11;
	add.s32 	%r30, %r34, %r3;
	mul.wide.s32 	%rd11, %r30, 4;
	add.s64 	%rd12, %rd1, %rd11;
	ld.global.f32 	%f68, [%rd12];
	add.f32 	%f69, %f84, %f68;
	ld.global.f32 	%f70, [%rd12+4];
	add.f32 	%f71, %f69, %f70;
	ld.global.f32 	%f72, [%rd12+8];
	add.f32 	%f73, %f71, %f72;
	ld.global.f32 	%f74, [%rd12+12];
	add.f32 	%f84, %f73, %f74;
	add.s32 	%r34, %r34, 4;
$L__BB1_11:
	setp.eq.s32 	%p9, %r15, 0;
	@%p9 bra 	$L__BB1_14;
	add.s32 	%r37, %r34, %r3;
	neg.s32 	%r36, %r15;
$L__BB1_13:
	.pragma "nounroll";
	mul.wide.s32 	%rd13, %r37, 4;
	add.s64 	%rd14, %rd1, %rd13;
	ld.global.f32 	%f75, [%rd14];
	add.f32 	%f84, %f84, %f75;
	add.s32 	%r37, %r37, 1;
	add.s32 	%r36, %r36, 1;
	setp.ne.s32 	%p10, %r36, 0;
	@%p10 bra 	$L__BB1_13;
$L__BB1_14:
	cvta.to.global.u64 	%rd15, %rd3;
	mul.wide.s32 	%rd16, %r1, 4;
	add.s64 	%rd17, %rd15, %rd16;
	st.global.f32 	[%rd17], %f84;
$L__BB1_15:
	ret;

}
	// .globl	_ZN3cub18CUB_300001_SM_10006detail11EmptyKernelIvEEvv
.visible .entry _ZN3cub18CUB_300001_SM_10006detail11EmptyKernelIvEEvv()
{


	ret;

}


// ===== COMPILED SASS (sm_100) =====

	.target	sm_100

	.elftype	@"ET_EXEC"


//--------------------- .note.nv.tkinfo           --------------------------
	.section	.note.nv.tkinfo,"",@"SHT_NOTE"
	.sectionflags	@"SHF_NOTE_NV_TKINFO"
	.tkinfo
        /*0018*/ 	.word	0x00000002
        /*0030*/ 	.string	""
        /*0030*/ 	.string	"ptxas"
        /*0030*/ 	.string	"Cuda compilation tools, release 13.0, V13.0.88"
        /*0030*/ 	.string	"Build cuda_13.0.r13.0/compiler.36424714_0"
        /*0030*/ 	.string	"-arch sm_100 -m 64 "



//--------------------- .note.nv.cuinfo           --------------------------
	.section	.note.nv.cuinfo,"",@"SHT_NOTE"
	.sectionflags	@"SHF_NOTE_NV_CUINFO"
        /*0018*/ 	.short	0x0002
        /*001a*/ 	.short	0x0064
        /*001c*/ 	.short	0x0082
	.zero		2


//--------------------- .nv.info                  --------------------------
	.section	.nv.info,"",@"SHT_CUDA_INFO"
	.align	4


	//----- nvinfo : EIATTR_REGCOUNT
	.align		4
        /*0000*/ 	.byte	0x04, 0x2f
        /*0002*/ 	.short	(.L_44 - .L_43)
	.align		4
.L_43:
        /*0004*/ 	.word	index@(_Z15vectorAddKernelPfS_S_i)
        /*0008*/ 	.word	0x0000000c


	//----- nvinfo : EIATTR_FRAME_SIZE
	.align		4
.L_44:
        /*000c*/ 	.byte	0x04, 0x11
        /*000e*/ 	.short	(.L_46 - .L_45)
	.align		4
.L_45:
        /*0010*/ 	.word	index@(_Z15vectorAddKernelPfS_S_i)
        /*0014*/ 	.word	0x00000000


	//----- nvinfo : EIATTR_REGCOUNT
	.align		4
.L_46:
        /*0018*/ 	.byte	0x04, 0x2f
        /*001a*/ 	.short	(.L_48 - .L_47)
	.align		4
.L_47:
        /*001c*/ 	.word	index@(_Z15tensorDotkernelPfS_S_i)
        /*0020*/ 	.word	0x0000001d


	//----- nvinfo : EIATTR_FRAME_SIZE
	.align		4
.L_48:
        /*0024*/ 	.byte	0x04, 0x11
        /*0026*/ 	.short	(.L_50 - .L_49)
	.align		4
.L_49:
        /*0028*/ 	.word	index@(_Z15tensorDotkernelPfS_S_i)
        /*002c*/ 	.word	0x00000000


	//----- nvinfo : EIATTR_REGCOUNT
	.align		4
.L_50:
        /*0030*/ 	.byte	0x04, 0x2f
        /*0032*/ 	.short	(.L_52 - .L_51)
	.align		4
.L_51:
        /*0034*/ 	.word	index@(_ZN3cub18CUB_300001_SM_10006detail11EmptyKernelIvEEvv)
        /*0038*/ 	.word	0x00000004


	//----- nvinfo : EIATTR_FRAME_SIZE
	.align		4
.L_52:
        /*003c*/ 	.byte	0x04, 0x11
        /*003e*/ 	.short	(.L_54 - .L_53)
	.align		4
.L_53:
        /*0040*/ 	.word	index@(_ZN3cub18CUB_300001_SM_10006detail11EmptyKernelIvEEvv)
        /*0044*/ 	.word	0x00000000


	//----- nvinfo : EIATTR_MIN_STACK_SIZE
	.align		4
.L_54:
        /*0048*/ 	.byte	0x04, 0x12
        /*004a*/ 	.short	(.L_56 - .L_55)
	.align		4
.L_55:
        /*004c*/ 	.word	index@(_ZN3cub18CUB_300001_SM_10006detail11EmptyKernelIvEEvv)
        /*0050*/ 	.word	0x00000000


	//----- nvinfo : EIATTR_MIN_STACK_SIZE
	.align		4
.L_56:
        /*0054*/ 	.byte	0x04, 0x12
        /*0056*/ 	.short	(.L_58 - .L_57)
	.align		4
.L_57:
        /*0058*/ 	.word	index@(_Z15tensorDotkernelPfS_S_i)
        /*005c*/ 	.word	0x00000000


	//----- nvinfo : EIATTR_MIN_STACK_SIZE
	.align		4
.L_58:
        /*0060*/ 	.byte	0x04, 0x12
        /*0062*/ 	.short	(.L_60 - .L_59)
	.align		4
.L_59:
        /*0064*/ 	.word	index@(_Z15vectorAddKernelPfS_S_i)
        /*0068*/ 	.word	0x00000000
.L_60:


//--------------------- .nv.compat                --------------------------
	.section	.nv.compat,"",@"SHT_CUDA_COMPAT_INFO"
	.align	4
        /*0000*/ 	.byte	0x02, 0x09, 0x00, 0x00, 0x02, 0x02, 0x01, 0x00, 0x02, 0x05, 0x05, 0x00, 0x03, 0x07, 0x01, 0x01
        /*0010*/ 	.byte	0x02, 0x03, 0x00, 0x00, 0x02, 0x06, 0x01, 0x00, 0x04, 0x0b, 0x08, 0x00, 0x09, 0x00, 0x00, 0x00
        /*0020*/ 	.byte	0x00, 0x00, 0x00, 0x00


//--------------------- .nv.info._ZN3cub18CUB_300001_SM_10006detail11EmptyKernelIvEEvv --------------------------
	.section	.nv.info._ZN3cub18CUB_300001_SM_10006detail11EmptyKernelIvEEvv,"",@"SHT_CUDA_INFO"
	.sectionflags	@""
	.align	4


	//----- nvinfo : EIATTR_CUDA_API_VERSION
	.align		4
        /*0000*/ 	.byte	0x04, 0x37
        /*0002*/ 	.short	(.L_62 - .L_61)
.L_61:
        /*0004*/ 	.word	0x00000082


	//----- nvinfo : EIATTR_SPARSE_MMA_MASK
	.align		4
.L_62:
        /*0008*/ 	.byte	0x03, 0x50
        /*000a*/ 	.short	0x0000


	//----- nvinfo : EIATTR_MAXREG_COUNT
	.align		4
        /*000c*/ 	.byte	0x03, 0x1b
        /*000e*/ 	.short	0x00ff


	//----- nvinfo : EIATTR_MERCURY_ISA_VERSION
	.align		4
        /*0010*/ 	.byte	0x03, 0x5f
        /*0012*/ 	.short	0x0101


	//----- nvinfo : EIATTR_VRC_CTA_INIT_COUNT
	.align		4
        /*0014*/ 	.byte	0x02, 0x4a
	.zero		1
	.zero		1


	//----- nvinfo : EIATTR_EXIT_INSTR_OFFSETS
	.align		4
        /*0018*/ 	.byte	0x04, 0x1c
        /*001a*/ 	.short	(.L_64 - .L_63)


	//   ....[0]....
.L_63:
        /*001c*/ 	.word	0x00000010


	//----- nvinfo : EIATTR_SW_WAR
	.align		4
.L_64:
        /*0020*/ 	.byte	0x04, 0x36
        /*0022*/ 	.short	(.L_66 - .L_65)
.L_65:
        /*0024*/ 	.word	0x00000008
.L_66:


//--------------------- .nv.info._Z15tensorDotkernelPfS_S_i --------------------------
	.section	.nv.info._Z15tensorDotkernelPfS_S_i,"",@"SHT_CUDA_INFO"
	.sectionflags	@""
	.align	4


	//----- nvinfo : EIATTR_CUDA_API_VERSION
	.align		4
        /*0000*/ 	.byte	0x04, 0x37
        /*0002*/ 	.short	(.L_68 - .L_67)
.L_67:
        /*0004*/ 	.word	0x00000082


	//----- nvinfo : EIATTR_KPARAM_INFO
	.align		4
.L_68:
        /*0008*/ 	.byte	0x04, 0x17
        /*000a*/ 	.short	(.L_70 - .L_69)
.L_69:
        /*000c*/ 	.word	0x00000000
        /*0010*/ 	.short	0x0003
        /*0012*/ 	.short	0x0018
        /*0014*/ 	.byte	0x00, 0xf0, 0x11, 0x00


	//----- nvinfo : EIATTR_KPARAM_INFO
	.align		4
.L_70:
        /*0018*/ 	.byte	0x04, 0x17
        /*001a*/ 	.short	(.L_72 - .L_71)
.L_71:
        /*001c*/ 	.word	0x00000000
        /*0020*/ 	.short	0x0002
        /*0022*/ 	.short	0x0010
        /*0024*/ 	.byte	0x00, 0xf5, 0x21, 0x00


	//----- nvinfo : EIATTR_KPARAM_INFO
	.align		4
.L_72:
        /*0028*/ 	.byte	0x04, 0x17
        /*002a*/ 	.short	(.L_74 - .L_73)
.L_73:
        /*002c*/ 	.word	0x00000000
        /*0030*/ 	.short	0x0001
        /*0032*/ 	.short	0x0008
        /*0034*/ 	.byte	0x00, 0xf5, 0x21, 0x00


	//----- nvinfo : EIATTR_KPARAM_INFO
	.align		4
.L_74:
        /*0038*/ 	.byte	0x04, 0x17
        /*003a*/ 	.short	(.L_76 - .L_75)
.L_75:
        /*003c*/ 	.word	0x00000000
        /*0040*/ 	.short	0x0000
        /*0042*/ 	.short	0x0000
        /*0044*/ 	.byte	0x00, 0xf5, 0x21, 0x00


	//----- nvinfo : EIATTR_SPARSE_MMA_MASK
	.align		4
.L_76:
        /*0048*/ 	.byte	0x03, 0x50
        /*004a*/ 	.short	0x0000


	//----- nvinfo : EIATTR_MAXREG_COUNT
	.align		4
        /*004c*/ 	.byte	0x03, 0x1b
        /*004e*/ 	.short	0x00ff


	//----- nvinfo : EIATTR_MERCURY_ISA_VERSION
	.align		4
        /*0050*/ 	.byte	0x03, 0x5f
        /*0052*/ 	.short	0x0101


	//----- nvinfo : EIATTR_VRC_CTA_INIT_COUNT
	.align		4
        /*0054*/ 	.byte	0x02, 0x4a
	.zero		1
	.zero		1


	//----- nvinfo : EIATTR_EXIT_INSTR_OFFSETS
	.align		4
        /*0058*/ 	.byte	0x04, 0x1c
        /*005a*/ 	.short	(.L_78 - .L_77)


	//   ....[0]....
.L_77:
        /*005c*/ 	.word	0x000000a0


	//   ....[1]....
        /*0060*/ 	.word	0x000007d0


	//----- nvinfo : EIATTR_CBANK_PARAM_SIZE
	.align		4
.L_78:
        /*0064*/ 	.byte	0x03, 0x19
        /*0066*/ 	.short	0x001c


	//----- nvinfo : EIATTR_PARAM_CBANK
	.align		4
        /*0068*/ 	.byte	0x04, 0x0a
        /*006a*/ 	.short	(.L_80 - .L_79)
	.align		4
.L_79:
        /*006c*/ 	.word	index@(.nv.constant0._Z15tensorDotkernelPfS_S_i)
        /*0070*/ 	.short	0x0380
        /*0072*/ 	.short	0x001c


	//----- nvinfo : EIATTR_SW_WAR
	.align		4
.L_80:
        /*0074*/ 	.byte	0x04, 0x36
        /*0076*/ 	.short	(.L_82 - .L_81)
.L_81:
        /*0078*/ 	.word	0x00000008
.L_82:


//--------------------- .nv.info._Z15vectorAddKernelPfS_S_i --------------------------
	.section	.nv.info._Z15vectorAddKernelPfS_S_i,"",@"SHT_CUDA_INFO"
	.sectionflags	@""
	.align	4


	//----- nvinfo : EIATTR_CUDA_API_VERSION
	.align		4
        /*0000*/ 	.byte	0x04, 0x37
        /*0002*/ 	.short	(.L_84 - .L_83)
.L_83:
        /*0004*/ 	.word	0x00000082


	//----- nvinfo : EIATTR_KPARAM_INFO
	.align		4
.L_84:
        /*0008*/ 	.byte	0x04, 0x17
        /*000a*/ 	.short	(.L_86 - .L_85)
.L_85:
        /*000c*/ 	.word	0x00000000
        /*0010*/ 	.short	0x0003
        /*0012*/ 	.short	0x0018
        /*0014*/ 	.byte	0x00, 0xf0, 0x11, 0x00


	//----- nvinfo : EIATTR_KPARAM_INFO
	.align		4
.L_86:
        /*0018*/ 	.byte	0x04, 0x17
        /*001a*/ 	.short	(.L_88 - .L_87)
.L_87:
        /*001c*/ 	.word	0x00000000
        /*0020*/ 	.short	0x0002
        /*0022*/ 	.short	0x0010
        /*0024*/ 	.byte	0x00, 0xf5, 0x21, 0x00


	//----- nvinfo : EIATTR_KPARAM_INFO
	.align		4
.L_88:
        /*0028*/ 	.byte	0x04, 0x17
        /*002a*/ 	.short	(.L_90 - .L_89)
.L_89:
        /*002c*/ 	.word	0x00000000
        /*0030*/ 	.short	0x0001
        /*0032*/ 	.short	0x0008
        /*0034*/ 	.byte	0x00, 0xf5, 0x21, 0x00


	//----- nvinfo : EIATTR_KPARAM_INFO
	.align		4
.L_90:
        /*0038*/ 	.byte	0x04, 0x17
        /*003a*/ 	.short	(.L_92 - .L_91)
.L_91:
        /*003c*/ 	.word	0x00000000
        /*0040*/ 	.short	0x0000
        /*0042*/ 	.short	0x0000
        /*0044*/ 	.byte	0x00, 0xf5, 0x21, 0x00


	//----- nvinfo : EIATTR_SPARSE_MMA_MASK
	.align		4
.L_92:
        /*0048*/ 	.byte	0x03, 0x50
        /*004a*/ 	.short	0x0000


	//----- nvinfo : EIATTR_MAXREG_COUNT
	.align		4
        /*004c*/ 	.byte	0x03, 0x1b
        /*004e*/ 	.short	0x00ff


	//----- nvinfo : EIATTR_MERCURY_ISA_VERSION
	.align		4
        /*0050*/ 	.byte	0x03, 0x5f
        /*0052*/ 	.short	0x0101


	//----- nvinfo : EIATTR_VRC_CTA_INIT_COUNT
	.align		4
        /*0054*/ 	.byte	0x02, 0x4a
	.zero		1
	.zero		1


	//----- nvinfo : EIATTR_EXIT_INSTR_OFFSETS
	.align		4
        /*0058*/ 	.byte	0x04, 0x1c
        /*005a*/ 	.short	(.L_94 - .L_93)


	//   ....[0]....
.L_93:
        /*005c*/ 	.word	0x00000070


	//   ....[1]....
        /*0060*/ 	.word	0x00000130


	//----- nvinfo : EIATTR_CBANK_PARAM_SIZE
	.align		4
.L_94:
        /*0064*/ 	.byte	0x03, 0x19
        /*0066*/ 	.short	0x001c


	//----- nvinfo : EIATTR_PARAM_CBANK
	.align		4
        /*0068*/ 	.byte	0x04, 0x0a
        /*006a*/ 	.short	(.L_96 - .L_95)
	.align		4
.L_95:
        /*006c*/ 	.word	index@(.nv.constant0._Z15vectorAddKernelPfS_S_i)
        /*0070*/ 	.short	0x0380
        /*0072*/ 	.short	0x001c


	//----- nvinfo : EIATTR_SW_WAR
	.align		4
.L_96:
        /*0074*/ 	.byte	0x04, 0x36
        /*0076*/ 	.short	(.L_98 - .L_97)
.L_97:
        /*0078*/ 	.word	0x00000008
.L_98:


//--------------------- .nv.callgraph             --------------------------
	.section	.nv.callgraph,"",@"SHT_CUDA_CALLGRAPH"
	.align	4
	.sectionentsize	8
	.align		4
        /*0000*/ 	.word	0x00000000
	.align		4
        /*0004*/ 	.word	0xffffffff
	.align		4
        /*0008*/ 	.word	0x00000000
	.align		4
        /*000c*/ 	.word	0xfffffffe
	.align		4
        /*0010*/ 	.word	0x00000000
	.align		4
        /*0014*/ 	.word	0xfffffffd
	.align		4
        /*0018*/ 	.word	0x00000000
	.align		4
        /*001c*/ 	.word	0xfffffffc


//--------------------- .nv.constant4             --------------------------
	.section	.nv.constant4,"a",@progbits
	.align	8
	.align		8
.nv.constant4:
        /*0000*/ 	.dword	_ZN34_INTERNAL_143114ee_4_k_cu_f541ee8d4cuda3std3__45__cpo5beginE
	.align		8
        /*0008*/ 	.dword	_ZN34_INTERNAL_143114ee_4_k_cu_f541ee8d4cuda3std3__45__cpo3endE
	.align		8
        /*0010*/ 	.dword	_ZN34_INTERNAL_143114ee_4_k_cu_f541ee8d4cuda3std3__45__cpo6cbeginE
	.align		8
        /*0018*/ 	.dword	_ZN34_INTERNAL_143114ee_4_k_cu_f541ee8d4cuda3std3__45__cpo4cendE
	.align		8
        /*0020*/ 	.dword	_ZN34_INTERNAL_143114ee_4_k_cu_f541ee8d4cuda3std3__45__cpo6rbeginE
	.align		8
        /*0028*/ 	.dword	_ZN34_INTERNAL_143114ee_4_k_cu_f541ee8d4cuda3std3__45__cpo4rendE
	.align		8
        /*0030*/ 	.dword	_ZN34_INTERNAL_143114ee_4_k_cu_f541ee8d4cuda3std3__45__cpo7crbeginE
	.align		8
        /*0038*/ 	.dword	_ZN34_INTERNAL_143114ee_4_k_cu_f541ee8d4cuda3std3__45__cpo5crendE
	.align		8
        /*0040*/ 	.dword	_ZN34_INTERNAL_143114ee_4_k_cu_f541ee8d4cuda3std3__436_GLOBAL__N__143114ee_4_k_cu_f541ee8d6ignoreE
	.align		8
        /*0048*/ 	.dword	_ZN34_INTERNAL_143114ee_4_k_cu_f541ee8d4cuda3std3__419piecewise_constructE
	.align		8
        /*0050*/ 	.dword	_ZN34_INTERNAL_143114ee_4_k_cu_f541ee8d4cuda3std3__48in_placeE
	.align		8
        /*0058*/ 	.dword	_ZN34_INTERNAL_143114ee_4_k_cu_f541ee8d4cuda3std3__420unreachable_sentinelE
	.align		8
        /*0060*/ 	.dword	_ZN34_INTERNAL_143114ee_4_k_cu_f541ee8d4cuda3std3__47nulloptE
	.align		8
        /*0068*/ 	.dword	_ZN34_INTERNAL_143114ee_4_k_cu_f541ee8d4cuda3std3__48unexpectE
	.align		8
        /*0070*/ 	.dword	_ZN34_INTERNAL_143114ee_4_k_cu_f541ee8d4cuda3std6ranges3__45__cpo4swapE
	.align		8
        /*0078*/ 	.dword	_ZN34_INTERNAL_143114ee_4_k_cu_f541ee8d4cuda3std6ranges3__45__cpo9iter_moveE
	.align		8
        /*0080*/ 	.dword	_ZN34_INTERNAL_143114ee_4_k_cu_f541ee8d4cuda3std6ranges3__45__cpo5beginE
	.align		8
        /*0088*/ 	.dword	_ZN34_INTERNAL_143114ee_4_k_cu_f541ee8d4cuda3std6ranges3__45__cpo3endE
	.align		8
        /*0090*/ 	.dword	_ZN34_INTERNAL_143114ee_4_k_cu_f541ee8d4cuda3std6ranges3__45__cpo6cbeginE
	.align		8
        /*0098*/ 	.dword	_ZN34_INTERNAL_143114ee_4_k_cu_f541ee8d4cuda3std6ranges3__45__cpo4cendE
	.align		8
        /*00a0*/ 	.dword	_ZN34_INTERNAL_143114ee_4_k_cu_f541ee8d4cuda3std6ranges3__45__cpo7advanceE
	.align		8
        /*00a8*/ 	.dword	_ZN34_INTERNAL_143114ee_4_k_cu_f541ee8d4cuda3std6ranges3__45__cpo9iter_swapE
	.align		8
        /*00b0*/ 	.dword	_ZN34_INTERNAL_143114ee_4_k_cu_f541ee8d4cuda3std6ranges3__45__cpo4nextE
	.align		8
        /*00b8*/ 	.dword	_ZN34_INTERNAL_143114ee_4_k_cu_f541ee8d4cuda3std6ranges3__45__cpo4prevE
	.align		8
        /*00c0*/ 	.dword	_ZN34_INTERNAL_143114ee_4_k_cu_f541ee8d4cuda3std6ranges3__45__cpo4dataE
	.align		8
        /*00c8*/ 	.dword	_ZN34_INTERNAL_143114ee_4_k_cu_f541ee8d4cuda3std6ranges3__45__cpo5cdataE
	.align		8
        /*00d0*/ 	.dword	_ZN34_INTERNAL_143114ee_4_k_cu_f541ee8d4cuda3std6ranges3__45__cpo4sizeE
	.align		8
        /*00d8*/ 	.dword	_ZN34_INTERNAL_143114ee_4_k_cu_f541ee8d4cuda3std6ranges3__45__cpo5ssizeE
	.align		8
        /*00e0*/ 	.dword	_ZN34_INTERNAL_143114ee_4_k_cu_f541ee8d4cuda3std6ranges3__45__cpo8distanceE
	.align		8
        /*00e8*/ 	.dword	_ZN34_INTERNAL_143114ee_4_k_cu_f541ee8d6thrust24THRUST_300001_SM_1000_NS8cuda_cub3parE
	.align		8
        /*00f0*/ 	.dword	_ZN34_INTERNAL_143114ee_4_k_cu_f541ee8d6thrust24THRUST_300001_SM_1000_NS8cuda_cub10par_nosyncE
	.align		8
        /*00f8*/ 	.dword	_ZN34_INTERNAL_143114ee_4_k_cu_f541ee8d6thrust24THRUST_300001_SM_1000_NS6system6detail10sequential3seqE
	.align		8
        /*0100*/ 	.dword	_ZN34_INTERNAL_143114ee_4_k_cu_f541ee8d6thrust24THRUST_300001_SM_1000_NS12placeholders2_1E
	.align		8
        /*0108*/ 	.dword	_ZN34_INTERNAL_143114ee_4_k_cu_f541ee8d6thrust24THRUST_300001_SM_1000_NS12placeholders2_2E
	.align		8
        /*0110*/ 	.dword	_ZN34_INTERNAL_143114ee_4_k_cu_f541ee8d6thrust24THRUST_300001_SM_1000_NS12placeholders2_3E
	.align		8
        /*0118*/ 	.dword	_ZN34_INTERNAL_143114ee_4_k_cu_f541ee8d6thrust24THRUST_300001_SM_1000_NS12placeholders2_4E
	.align		8
        /*0120*/ 	.dword	_ZN34_INTERNAL_143114ee_4_k_cu_f541ee8d6thrust24THRUST_300001_SM_1000_NS12placeholders2_5E
	.align		8
        /*0128*/ 	.dword	_ZN34_INTERNAL_143114ee_4_k_cu_f541ee8d6thrust24THRUST_300001_SM_1000_NS12placeholders2_6E
	.align		8
        /*0130*/ 	.dword	_ZN34_INTERNAL_143114ee_4_k_cu_f541ee8d6thrust24THRUST_300001_SM_1000_NS12placeholders2_7E
	.align		8
        /*0138*/ 	.dword	_ZN34_INTERNAL_143114ee_4_k_cu_f541ee8d6thrust24THRUST_300001_SM_1000_NS12placeholders2_8E
	.align		8
        /*0140*/ 	.dword	_ZN34_INTERNAL_143114ee_4_k_cu_f541ee8d6thrust24THRUST_300001_SM_1000_NS12placeholders2_9E
	.align		8
        /*0148*/ 	.dword	_ZN34_INTERNAL_143114ee_4_k_cu_f541ee8d6thrust24THRUST_300001_SM_1000_NS12placeholders3_10E
	.align		8
        /*0150*/ 	.dword	_ZN34_INTERNAL_143114ee_4_k_cu_f541ee8d6thrust24THRUST_300001_SM_1000_NS3seqE


//--------------------- .text._ZN3cub18CUB_300001_SM_10006detail11EmptyKernelIvEEvv --------------------------
	.section	.text._ZN3cub18CUB_300001_SM_10006detail11EmptyKernelIvEEvv,"ax",@progbits
	.align	128
        .global         _ZN3cub18CUB_300001_SM_10006detail11EmptyKernelIvEEvv
        .type           _ZN3cub18CUB_300001_SM_10006detail11EmptyKernelIvEEvv,@function
        .size           _ZN3cub18CUB_300001_SM_10006detail11EmptyKernelIvEEvv,(.L_x_9 - _ZN3cub18CUB_300001_SM_10006detail11EmptyKernelIvEEvv)
        .other          _ZN3cub18CUB_300001_SM_10006detail11EmptyKernelIvEEvv,@"STO_CUDA_ENTRY STV_DEFAULT"
_ZN3cub18CUB_300001_SM_10006detail11EmptyKernelIvEEvv:
.text._ZN3cub18CUB_300001_SM_10006detail11EmptyKernelIvEEvv:
[----:B------:R-:W-:Y:S01]  /*0000*/  LDC R1, c[0x0][0x37c] ;  /* 0x0000df00ff017b82 */ /* 0x000fe20000000800 */
[----:B------:R-:W-:Y:S05]  /*0010*/  EXIT ;  /* 0x000000000000794d */ /* 0x000fea0003800000 */
.L_x_0:
[----:B------:R-:W-:-:S00]  /*0020*/  BRA `(.L_x_0) ;  /* 0xfffffffc00fc7947 */ /* 0x000fc0000383ffff */
[----:B------:R-:W-:-:S00]  /*0030*/  NOP ;  /* 0x0000000000007918 */ /* 0x000fc00000000000 */
        /* <DEDUP_REMOVED lines=12> */
.L_x_9:


//--------------------- .text._Z15tensorDotkernelPfS_S_i --------------------------
	.section	.text._Z15tensorDotkernelPfS_S_i,"ax",@progbits
	.align	128
        .global         _Z15tensorDotkernelPfS_S_i
        .type           _Z15tensorDotkernelPfS_S_i,@function
        .size           _Z15tensorDotkernelPfS_S_i,(.L_x_10 - _Z15tensorDotkernelPfS_S_i)
        .other          _Z15tensorDotkernelPfS_S_i,@"STO_CUDA_ENTRY STV_DEFAULT"
_Z15tensorDotkernelPfS_S_i:
.text._Z15tensorDotkernelPfS_S_i:
[----:B------:R-:W-:Y:S08]  /*0000*/  LDC R1, c[0x0][0x37c] ;  /* 0x0000df00ff017b82 */ /* 0x000ff00000000800 */
[----:B------:R-:W0:Y:S01]  /*0010*/  LDC.64 R2, c[0x0][0x380] ;  /* 0x0000e000ff027b82 */ /* 0x000e220000000a00 */
[----:B------:R-:W0:Y:S02]  /*0020*/  LDCU.64 UR6, c[0x0][0x358] ;  /* 0x00006b00ff0677ac */ /* 0x000e240008000a00 */
[----:B0-----:R-:W2:Y:S05]  /*0030*/  LDG.E R4, desc[UR6][R2.64] ;  /* 0x0000000602047981 */ /* 0x001eaa000c1e1900 */
[----:B------:R-:W0:Y:S01]  /*0040*/  S2UR UR4, SR_CTAID.X ;  /* 0x00000000000479c3 */ /* 0x000e220000002500 */
[----:B------:R-:W0:Y:S07]  /*0050*/  S2R R7, SR_TID.X ;  /* 0x0000000000077919 */ /* 0x000e2e0000002100 */
[----:B------:R-:W0:Y:S02]  /*0060*/  LDC R0, c[0x0][0x360] ;  /* 0x0000d800ff007b82 */ /* 0x000e240000000800 */
[----:B0-----:R-:W-:Y:S01]  /*0070*/  IMAD R0, R0, UR4, R7 ;  /* 0x0000000400007c24 */ /* 0x001fe2000f8e0207 */
[----:B--2---:R-:W0:Y:S04]  /*0080*/  F2I.TRUNC.NTZ R5, R4 ;  /* 0x0000000400057305 */ /* 0x004e28000020f100 */
[----:B0-----:R-:W-:-:S13]  /*0090*/  ISETP.GE.AND P0, PT, R0, R5, PT ;  /* 0x000000050000720c */ /* 0x001fda0003f06270 */
[----:B------:R-:W-:Y:S05]  /*00a0*/  @P0 EXIT ;  /* 0x000000000000094d */ /* 0x000fea0003800000 */
[----:B------:R-:W2:Y:S01]  /*00b0*/  LDG.E R7, desc[UR6][R2.64+0x4] ;  /* 0x0000040602077981 */ /* 0x000ea2000c1e1900 */
[----:B------:R-:W-:Y:S01]  /*00c0*/  HFMA2 R4, -RZ, RZ, 0, 0 ;  /* 0x00000000ff047431 */ /* 0x000fe200000001ff */
[----:B--2---:R-:W0:Y:S02]  /*00d0*/  F2I.TRUNC.NTZ R7, R7 ;  /* 0x0000000700077305 */ /* 0x004e24000020f100 */
[----:B0-----:R-:W-:-:S13]  /*00e0*/  ISETP.GE.AND P0, PT, R7, 0x1, PT ;  /* 0x000000010700780c */ /* 0x001fda0003f06270 */
[----:B------:R-:W-:Y:S05]  /*00f0*/  @!P0 BRA `(.L_x_1) ;  /* 0x0000000400a88947 */ /* 0x000fea0003800000 */
[C---:B------:R-:W-:Y:S01]  /*0100*/  ISETP.GE.U32.AND P1, PT, R7.reuse, 0x10, PT ;  /* 0x000000100700780c */ /* 0x040fe20003f26070 */
[----:B------:R-:W-:Y:S01]  /*0110*/  IMAD R5, R0, R7, RZ ;  /* 0x0000000700057224 */ /* 0x000fe200078e02ff */
[----:B------:R-:W-:Y:S02]  /*0120*/  LOP3.LUT R23, R7, 0xf, RZ, 0xc0, !PT ;  /* 0x0000000f07177812 */ /* 0x000fe400078ec0ff */
[----:B------:R-:W-:Y:S02]  /*0130*/  MOV R4, RZ ;  /* 0x000000ff00047202 */ /* 0x000fe40000000f00 */
[----:B------:R-:W-:Y:S02]  /*0140*/  ISETP.NE.AND P0, PT, R23, RZ, PT ;  /* 0x000000ff1700720c */ /* 0x000fe40003f05270 */
[----:B------:R-:W-:-:S05]  /*0150*/  MOV R6, RZ ;  /* 0x000000ff00067202 */ /* 0x000fca0000000f00 */
[----:B------:R-:W-:Y:S06]  /*0160*/  @!P1 BRA `(.L_x_2) ;  /* 0x0000000000b89947 */ /* 0x000fec0003800000 */
[----:B------:R-:W0:Y:S01]  /*0170*/  LDCU.64 UR4, c[0x0][0x388] ;  /* 0x00007100ff0477ac */ /* 0x000e220008000a00 */
[----:B------:R-:W-:Y:S02]  /*0180*/  LOP3.LUT R6, R7, 0x7ffffff0, RZ, 0xc0, !PT ;  /* 0x7ffffff007067812 */ /* 0x000fe400078ec0ff */
[----:B------:R-:W-:Y:S02]  /*0190*/  MOV R4, RZ ;  /* 0x000000ff00047202 */ /* 0x000fe40000000f00 */
[----:B------:R-:W-:Y:S02]  /*01a0*/  MOV R8, R5 ;  /* 0x0000000500087202 */ /* 0x000fe40000000f00 */
[----:B------:R-:W-:Y:S01]  /*01b0*/  IADD3 R25, PT, PT, -R6, RZ, RZ ;  /* 0x000000ff06197210 */ /* 0x000fe20007ffe1ff */
[----:B0-----:R-:W-:-:S04]  /*01c0*/  UIADD3 UR4, UP0, UPT, UR4, 0x20, URZ ;  /* 0x0000002004047890 */ /* 0x001fc8000ff1e0ff */
[----:B------:R-:W-:-:S12]  /*01d0*/  UIADD3.X UR5, UPT, UPT, URZ, UR5, URZ, UP0, !UPT ;  /* 0x00000005ff057290 */ /* 0x000fd800087fe4ff */
.L_x_3:
[----:B------:R-:W-:Y:S02]  /*01e0*/  MOV R2, UR4 ;  /* 0x0000000400027c02 */ /* 0x000fe40008000f00 */
[----:B------:R-:W-:-:S03]  /*01f0*/  MOV R3, UR5 ;  /* 0x0000000500037c02 */ /* 0x000fc60008000f00 */
[----:B------:R-:W-:-:S05]  /*0200*/  IMAD.WIDE R2, R8, 0x4, R2 ;  /* 0x0000000408027825 */ /* 0x000fca00078e0202 */
[----:B------:R-:W2:Y:S04]  /*0210*/  LDG.E R21, desc[UR6][R2.64+-0x20] ;  /* 0xffffe00602157981 */ /* 0x000ea8000c1e1900 */
[----:B------:R-:W3:Y:S04]  /*0220*/  LDG.E R22, desc[UR6][R2.64+-0x1c] ;  /* 0xffffe40602167981 */ /* 0x000ee8000c1e1900 */
[----:B------:R-:W4:Y:S04]  /*0230*/  LDG.E R24, desc[UR6][R2.64+-0x18] ;  /* 0xffffe80602187981 */ /* 0x000f28000c1e1900 */
[----:B------:R-:W5:Y:S04]  /*0240*/  LDG.E R26, desc[UR6][R2.64+-0x14] ;  /* 0xffffec06021a7981 */ /* 0x000f68000c1e1900 */
        /* <DEDUP_REMOVED lines=11> */
[----:B------:R-:W5:Y:S01]  /*0300*/  LDG.E R20, desc[UR6][R2.64+0x1c] ;  /* 0x00001c0602147981 */ /* 0x000f62000c1e1900 */
[----:B------:R-:W-:-:S02]  /*0310*/  IADD3 R25, PT, PT, R25, 0x10, RZ ;  /* 0x0000001019197810 */ /* 0x000fc40007ffe0ff */
[----:B------:R-:W-:Y:S02]  /*0320*/  IADD3 R8, PT, PT, R8, 0x10, RZ ;  /* 0x0000001008087810 */ /* 0x000fe40007ffe0ff */
[----:B------:R-:W-:Y:S01]  /*0330*/  ISETP.NE.AND P1, PT, R25, RZ, PT ;  /* 0x000000ff1900720c */ /* 0x000fe20003f25270 */
[----:B--2---:R-:W-:-:S04]  /*0340*/  FADD R21, R21, R4 ;  /* 0x0000000415157221 */ /* 0x004fc80000000000 */
[----:B---3--:R-:W-:-:S04]  /*0350*/  FADD R21, R21, R22 ;  /* 0x0000001615157221 */ /* 0x008fc80000000000 */
[----:B----4-:R-:W-:-:S04]  /*0360*/  FADD R21, R21, R24 ;  /* 0x0000001815157221 */ /* 0x010fc80000000000 */
[----:B-----5:R-:W-:-:S04]  /*0370*/  FADD R26, R21, R26 ;  /* 0x0000001a151a7221 */ /* 0x020fc80000000000 */
[----:B------:R-:W-:-:S04]  /*0380*/  FADD R19, R26, R19 ;  /* 0x000000131a137221 */ /* 0x000fc80000000000 */
        /* <DEDUP_REMOVED lines=10> */
[----:B------:R-:W-:Y:S01]  /*0430*/  FADD R4, R9, R20 ;  /* 0x0000001409047221 */ /* 0x000fe20000000000 */
[----:B------:R-:W-:Y:S06]  /*0440*/  @P1 BRA `(.L_x_3) ;  /* 0xfffffffc00641947 */ /* 0x000fec000383ffff */
.L_x_2:
[----:B------:R-:W-:Y:S05]  /*0450*/  @!P0 BRA `(.L_x_1) ;  /* 0x0000000000d08947 */ /* 0x000fea0003800000 */
[----:B------:R-:W-:Y:S02]  /*0460*/  ISETP.GE.U32.AND P0, PT, R23, 0x8, PT ;  /* 0x000000081700780c */ /* 0x000fe40003f06070 */
[----:B------:R-:W-:-:S04]  /*0470*/  LOP3.LUT R10, R7, 0x7, RZ, 0xc0, !PT ;  /* 0x00000007070a7812 */ /* 0x000fc800078ec0ff */
[----:B------:R-:W-:-:S07]  /*0480*/  ISETP.NE.AND P1, PT, R10, RZ, PT ;  /* 0x000000ff0a00720c */ /* 0x000fce0003f25270 */
[----:B------:R-:W-:Y:S06]  /*0490*/  @!P0 BRA `(.L_x_4) ;  /* 0x0000000000508947 */ /* 0x000fec0003800000 */
[----:B------:R-:W0:Y:S01]  /*04a0*/  LDC.64 R2, c[0x0][0x388] ;  /* 0x0000e200ff027b82 */ /* 0x000e220000000a00 */
[----:B------:R-:W-:-:S05]  /*04b0*/  IADD3 R9, PT, PT, R5, R6, RZ ;  /* 0x0000000605097210 */ /* 0x000fca0007ffe0ff */
[----:B0-----:R-:W-:-:S05]  /*04c0*/  IMAD.WIDE R2, R9, 0x4, R2 ;  /* 0x0000000409027825 */ /* 0x001fca00078e0202 */
[----:B------:R-:W2:Y:S04]  /*04d0*/  LDG.E R9, desc[UR6][R2.64] ;  /* 0x0000000602097981 */ /* 0x000ea8000c1e1900 */
[----:B------:R-:W3:Y:S04]  /*04e0*/  LDG.E R8, desc[UR6][R2.64+0x4] ;  /* 0x0000040602087981 */ /* 0x000ee8000c1e1900 */
[----:B------:R-:W4:Y:S04]  /*04f0*/  LDG.E R11, desc[UR6][R2.64+0x8] ;  /* 0x00000806020b7981 */ /* 0x000f28000c1e1900 */
[----:B------:R-:W5:Y:S04]  /*0500*/  LDG.E R13, desc[UR6][R2.64+0xc] ;  /* 0x00000c06020d7981 */ /* 0x000f68000c1e1900 */
[----:B------:R-:W5:Y:S04]  /*0510*/  LDG.E R15, desc[UR6][R2.64+0x10] ;  /* 0x00001006020f7981 */ /* 0x000f68000c1e1900 */
[----:B------:R-:W5:Y:S04]  /*0520*/  LDG.E R17, desc[UR6][R2.64+0x14] ;  /* 0x0000140602117981 */ /* 0x000f68000c1e1900 */
[----:B------:R-:W5:Y:S04]  /*0530*/  LDG.E R19, desc[UR6][R2.64+0x18] ;  /* 0x0000180602137981 */ /* 0x000f68000c1e1900 */
[----:B------:R-:W5:Y:S01]  /*0540*/  LDG.E R21, desc[UR6][R2.64+0x1c] ;  /* 0x00001c0602157981 */ /* 0x000f62000c1e1900 */
[----:B------:R-:W-:Y:S01]  /*0550*/  IADD3 R6, PT, PT, R6, 0x8, RZ ;  /* 0x0000000806067810 */ /* 0x000fe20007ffe0ff */
[----:B--2---:R-:W-:-:S04]  /*0560*/  FADD R9, R4, R9 ;  /* 0x0000000904097221 */ /* 0x004fc80000000000 */
[----:B---3--:R-:W-:-:S04]  /*0570*/  FADD R8, R9, R8 ;  /* 0x0000000809087221 */ /* 0x008fc80000000000 */
[----:B----4-:R-:W-:-:S04]  /*0580*/  FADD R8, R8, R11 ;  /* 0x0000000b08087221 */ /* 0x010fc80000000000 */
[----:B-----5:R-:W-:-:S04]  /*0590*/  FADD R8, R8, R13 ;  /* 0x0000000d08087221 */ /* 0x020fc80000000000 */
[----:B------:R-:W-:-:S04]  /*05a0*/  FADD R8, R8, R15 ;  /* 0x0000000f08087221 */ /* 0x000fc80000000000 */
[----:B------:R-:W-:-:S04]  /*05b0*/  FADD R8, R8, R17 ;  /* 0x0000001108087221 */ /* 0x000fc80000000000 */
[----:B------:R-:W-:-:S04]  /*05c0*/  FADD R8, R8, R19 ;  /* 0x0000001308087221 */ /* 0x000fc80000000000 */
[----:B------:R-:W-:-:S07]  /*05d0*/  FADD R4, R8, R21 ;  /* 0x0000001508047221 */ /* 0x000fce0000000000 */
.L_x_4:
        /* <DEDUP_REMOVED lines=11> */
[----:B------:R-:W5:Y:S01]  /*0690*/  LDG.E R13, desc[UR6][R2.64+0xc] ;  /* 0x00000c06020d7981 */ /* 0x000f62000c1e1900 */
[----:B------:R-:W-:Y:S01]  /*06a0*/  IADD3 R6, PT, PT, R6, 0x4, RZ ;  /* 0x0000000406067810 */ /* 0x000fe20007ffe0ff */
[----:B--2---:R-:W-:-:S04]  /*06b0*/  FADD R9, R4, R9 ;  /* 0x0000000904097221 */ /* 0x004fc80000000000 */
[----:B---3--:R-:W-:-:S04]  /*06c0*/  FADD R8, R9, R8 ;  /* 0x0000000809087221 */ /* 0x008fc80000000000 */
[----:B----4-:R-:W-:-:S04]  /*06d0*/  FADD R8, R8, R11 ;  /* 0x0000000b08087221 */ /* 0x010fc80000000000 */
[----:B-----5:R-:W-:-:S07]  /*06e0*/  FADD R4, R8, R13 ;  /* 0x0000000d08047221 */ /* 0x020fce0000000000 */
.L_x_5:
[----:B------:R-:W-:Y:S05]  /*06f0*/  @!P1 BRA `(.L_x_1) ;  /* 0x0000000000289947 */ /* 0x000fea0003800000 */
[----:B------:R-:W0:Y:S01]  /*0700*/  LDC.64 R8, c[0x0][0x388] ;  /* 0x0000e200ff087b82 */ /* 0x000e220000000a00 */
[----:B------:R-:W-:Y:S02]  /*0710*/  IADD3 R5, PT, PT, R5, R6, RZ ;  /* 0x0000000605057210 */ /* 0x000fe40007ffe0ff */
[----:B------:R-:W-:-:S07]  /*0720*/  IADD3 R7, PT, PT, -R7, RZ, RZ ;  /* 0x000000ff07077210 */ /* 0x000fce0007ffe1ff */
.L_x_6:
[----:B0-----:R-:W-:-:S06]  /*0730*/  IMAD.WIDE R2, R5, 0x4, R8 ;  /* 0x0000000405027825 */ /* 0x001fcc00078e0208 */
[----:B------:R-:W2:Y:S01]  /*0740*/  LDG.E R3, desc[UR6][R2.64] ;  /* 0x0000000602037981 */ /* 0x000ea2000c1e1900 */
[----:B------:R-:W-:Y:S02]  /*0750*/  IADD3 R7, PT, PT, R7, 0x1, RZ ;  /* 0x0000000107077810 */ /* 0x000fe40007ffe0ff */
[----:B------:R-:W-:Y:S02]  /*0760*/  IADD3 R5, PT, PT, R5, 0x1, RZ ;  /* 0x0000000105057810 */ /* 0x000fe40007ffe0ff */
[----:B------:R-:W-:Y:S01]  /*0770*/  ISETP.NE.AND P0, PT, R7, RZ, PT ;  /* 0x000000ff0700720c */ /* 0x000fe20003f05270 */
[----:B--2---:R-:W-:-:S12]  /*0780*/  FADD R4, R3, R4 ;  /* 0x0000000403047221 */ /* 0x004fd80000000000 */
[----:B------:R-:W-:Y:S05]  /*0790*/  @P0 BRA `(.L_x_6) ;  /* 0xfffffffc00e40947 */ /* 0x000fea000383ffff */
.L_x_1:
[----:B------:R-:W0:Y:S02]  /*07a0*/  LDC.64 R2, c[0x0][0x390] ;  /* 0x0000e400ff027b82 */ /* 0x000e240000000a00 */
[----:B0-----:R-:W-:-:S05]  /*07b0*/  IMAD.WIDE R2, R0, 0x4, R2 ;  /* 0x0000000400027825 */ /* 0x001fca00078e0202 */
[----:B------:R-:W-:Y:S01]  /*07c0*/  STG.E desc[UR6][R2.64], R4 ;  /* 0x0000000402007986 */ /* 0x000fe2000c101906 */
[----:B------:R-:W-:Y:S05]  /*07d0*/  EXIT ;  /* 0x000000000000794d */ /* 0x000fea0003800000 */
.L_x_7:
        /* <DEDUP_REMOVED lines=10> */
.L_x_10:


//--------------------- .text._Z15vectorAddKernelPfS_S_i --------------------------
	.section	.text._Z15vectorAddKernelPfS_S_i,"ax",@progbits
	.align	128
        .global         _Z15vectorAddKernelPfS_S_i
        .type           _Z15vectorAddKernelPfS_S_i,@function
        .size           _Z15vectorAddKernelPfS_S_i,(.L_x_11 - _Z15vectorAddKernelPfS_S_i)
        .other          _Z15vectorAddKernelPfS_S_i,@"STO_CUDA_ENTRY STV_DEFAULT"
_Z15vectorAddKernelPfS_S_i:
.text._Z15vectorAddKernelPfS_S_i:
[----:B------:R-:W-:Y:S01]  /*0000*/  LDC R1, c[0x0][0x37c] ;  /* 0x0000df00ff017b82 */ /* 0x000fe20000000800 */
[----:B------:R-:W0:Y:S07]  /*0010*/  S2R R0, SR_TID.X ;  /* 0x0000000000007919 */ /* 0x000e2e0000002100 */
[----:B------:R-:W0:Y:S01]  /*0020*/  S2UR UR4, SR_CTAID.X ;  /* 0x00000000000479c3 */ /* 0x000e220000002500 */
[----:B------:R-:W1:Y:S07]  /*0030*/  LDCU UR5, c[0x0][0x398] ;  /* 0x00007300ff0577ac */ /* 0x000e6e0008000800 */
[----:B------:R-:W0:Y:S02]  /*0040*/  LDC R9, c[0x0][0x360] ;  /* 0x0000d800ff097b82 */ /* 0x000e240000000800 */
[----:B0-----:R-:W-:-:S05]  /*0050*/  IMAD R9, R9, UR4, R0 ;  /* 0x0000000409097c24 */ /* 0x001fca000f8e0200 */
[----:B-1----:R-:W-:-:S13]  /*0060*/  ISETP.GE.AND P0, PT, R9, UR5, PT ;  /* 0x0000000509007c0c */ /* 0x002fda000bf06270 */
[----:B------:R-:W-:Y:S05]  /*0070*/  @P0 EXIT ;  /* 0x000000000000094d */ /* 0x000fea0003800000 */
[----:B------:R-:W0:Y:S01]  /*0080*/  LDC.64 R2, c[0x0][0x380] ;  /* 0x0000e000ff027b82 */ /* 0x000e220000000a00 */
[----:B------:R-:W1:Y:S07]  /*0090*/  LDCU.64 UR4, c[0x0][0x358] ;  /* 0x00006b00ff0477ac */ /* 0x000e6e0008000a00 */
[----:B------:R-:W2:Y:S08]  /*00a0*/  LDC.64 R4, c[0x0][0x388] ;  /* 0x0000e200ff047b82 */ /* 0x000eb00000000a00 */
[----:B------:R-:W3:Y:S01]  /*00b0*/  LDC.64 R6, c[0x0][0x390] ;  /* 0x0000e400ff067b82 */ /* 0x000ee20000000a00 */
[----:B0-----:R-:W-:-:S06]  /*00c0*/  IMAD.WIDE R2, R9, 0x4, R2 ;  /* 0x0000000409027825 */ /* 0x001fcc00078e0202 */
[----:B-1----:R-:W4:Y:S01]  /*00d0*/  LDG.E R2, desc[UR4][R2.64] ;  /* 0x0000000402027981 */ /* 0x002f22000c1e1900 */
[----:B--2---:R-:W-:-:S06]  /*00e0*/  IMAD.WIDE R4, R9, 0x4, R4 ;  /* 0x0000000409047825 */ /* 0x004fcc00078e0204 */
[----:B------:R-:W4:Y:S01]  /*00f0*/  LDG.E R5, desc[UR4][R4.64] ;  /* 0x0000000404057981 */ /* 0x000f22000c1e1900 */
[----:B---3--:R-:W-:-:S04]  /*0100*/  IMAD.WIDE R6, R9, 0x4, R6 ;  /* 0x0000000409067825 */ /* 0x008fc800078e0206 */
[----:B----4-:R-:W-:-:S05]  /*0110*/  FADD R9, R2, R5 ;  /* 0x0000000502097221 */ /* 0x010fca0000000000 */
[----:B------:R-:W-:Y:S01]  /*0120*/  STG.E desc[UR4][R6.64], R9 ;  /* 0x0000000906007986 */ /* 0x000fe2000c101904 */
[----:B------:R-:W-:Y:S05]  /*0130*/  EXIT ;  /* 0x000000000000794d */ /* 0x000fea0003800000 */
.L_x_8:
        /* <DEDUP_REMOVED lines=12> */
.L_x_11:


//--------------------- .nv.shared.reserved.0     --------------------------
	.section	.nv.shared.reserved.0,"aw",@nobits
	.weak		__nv_reservedSMEM_offset_0_alias
	.size		__nv_reservedSMEM_offset_0_alias, 0, 64
	.other		__nv_reservedSMEM_offset_0_alias,@"STO_CUDA_RESERVED_SHARED STV_DEFAULT"
__nv_reservedSMEM_offset_0_alias:
	.zero		0
	.zero		64


//--------------------- .nv.global                --------------------------
	.section	.nv.global,"aw",@nobits
.nv.global:
	.type		_ZN34_INTERNAL_143114ee_4_k_cu_f541ee8d6thrust24THRUST_300001_SM_1000_NS3seqE,@object
	.size		_ZN34_INTERNAL_143114ee_4_k_cu_f541ee8d6thrust24THRUST_300001_SM_1000_NS3seqE,(_ZN34_INTERNAL_143114ee_4_k_cu_f541ee8d4cuda3std3__48in_placeE - _ZN34_INTERNAL_143114ee_4_k_cu_f541ee8d6thrust24THRUST_300001_SM_1000_NS3seqE)
_ZN34_INTERNAL_143114ee_4_k_cu_f541ee8d6thrust24THRUST_300001_SM_1000_NS3seqE:
	.zero		1
	.type		_ZN34_INTERNAL_143114ee_4_k_cu_f541ee8d4cuda3std3__48in_placeE,@object
	.size		_ZN34_INTERNAL_143114ee_4_k_cu_f541ee8d4cuda3std3__48in_placeE,(_ZN34_INTERNAL_143114ee_4_k_cu_f541ee8d4cuda3std6ranges3__45__cpo4sizeE - _ZN34_INTERNAL_143114ee_4_k_cu_f541ee8d4cuda3std3__48in_placeE)
_ZN34_INTERNAL_143114ee_4_k_cu_f541ee8d4cuda3std3__48in_placeE:
	.zero		1
	.type		_ZN34_INTERNAL_143114ee_4_k_cu_f541ee8d4cuda3std6ranges3__45__cpo4sizeE,@object
	.size		_ZN34_INTERNAL_143114ee_4_k_cu_f541ee8d4cuda3std6ranges3__45__cpo4sizeE,(_ZN34_INTERNAL_143114ee_4_k_cu_f541ee8d6thrust24THRUST_300001_SM_1000_NS12placeholders2_3E - _ZN34_INTERNAL_143114ee_4_k_cu_f541ee8d4cuda3std6ranges3__45__cpo4sizeE)
_ZN34_INTERNAL_143114ee_4_k_cu_f541ee8d4cuda3std6ranges3__45__cpo4sizeE:
	.zero		1
	.type		_ZN34_INTERNAL_143114ee_4_k_cu_f541ee8d6thrust24THRUST_300001_SM_1000_NS12placeholders2_3E,@object
	.size		_ZN34_INTERNAL_143114ee_4_k_cu_f541ee8d6thrust24THRUST_300001_SM_1000_NS12placeholders2_3E,(_ZN34_INTERNAL_143114ee_4_k_cu_f541ee8d4cuda3std3__45__cpo6cbeginE - _ZN34_INTERNAL_143114ee_4_k_cu_f541ee8d6thrust24THRUST_300001_SM_1000_NS12placeholders2_3E)
_ZN34_INTERNAL_143114ee_4_k_cu_f541ee8d6thrust24THRUST_300001_SM_1000_NS12placeholders2_3E:
	.zero		1
	.type		_ZN34_INTERNAL_143114ee_4_k_cu_f541ee8d4cuda3std3__45__cpo6cbeginE,@object
	.size		_ZN34_INTERNAL_143114ee_4_k_cu_f541ee8d4cuda3std3__45__cpo6cbeginE,(_ZN34_INTERNAL_143114ee_4_k_cu_f541ee8d4cuda3std6ranges3__45__cpo6cbeginE - _ZN34_INTERNAL_143114ee_4_k_cu_f541ee8d4cuda3std3__45__cpo6cbeginE)
_ZN34_INTERNAL_143114ee_4_k_cu_f541ee8d4cuda3std3__45__cpo6cbeginE:
	.zero		1
	.type		_ZN34_INTERNAL_143114ee_4_k_cu_f541ee8d4cuda3std6ranges3__45__cpo6cbeginE,@object
	.size		_ZN34_INTERNAL_143114ee_4_k_cu_f541ee8d4cuda3std6ranges3__45__cpo6cbeginE,(_ZN34_INTERNAL_143114ee_4_k_cu_f541ee8d6thrust24THRUST_300001_SM_1000_NS12placeholders2_7E - _ZN34_INTERNAL_143114ee_4_k_cu_f541ee8d4cuda3std6ranges3__45__cpo6cbeginE)
_ZN34_INTERNAL_143114ee_4_k_cu_f541ee8d4cuda3std6ranges3__45__cpo6cbeginE:
	.zero		1
	.type		_ZN34_INTERNAL_143114ee_4_k_cu_f541ee8d6thrust24THRUST_300001_SM_1000_NS12placeholders2_7E,@object
	.size		_ZN34_INTERNAL_143114ee_4_k_cu_f541ee8d6thrust24THRUST_300001_SM_1000_NS12placeholders2_7E,(_ZN34_INTERNAL_143114ee_4_k_cu_f541ee8d4cuda3std3__45__cpo7crbeginE - _ZN34_INTERNAL_143114ee_4_k_cu_f541ee8d6thrust24THRUST_300001_SM_1000_NS12placeholders2_7E)
_ZN34_INTERNAL_143114ee_4_k_cu_f541ee8d6thrust24THRUST_300001_SM_1000_NS12placeholders2_7E:
	.zero		1
	.type		_ZN34_INTERNAL_143114ee_4_k_cu_f541ee8d4cuda3std3__45__cpo7crbeginE,@object
	.size		_ZN34_INTERNAL_143114ee_4_k_cu_f541ee8d4cuda3std3__45__cpo7crbeginE,(_ZN34_INTERNAL_143114ee_4_k_cu_f541ee8d4cuda3std6ranges3__45__cpo4nextE - _ZN34_INTERNAL_143114ee_4_k_cu_f541ee8d4cuda3std3__45__cpo7crbeginE)
_ZN34_INTERNAL_143114ee_4_k_cu_f541ee8d4cuda3std3__45__cpo7crbeginE:
	.zero		1
	.type		_ZN34_INTERNAL_143114ee_4_k_cu_f541ee8d4cuda3std6ranges3__45__cpo4nextE,@object
	.size		_ZN34_INTERNAL_143114ee_4_k_cu_f541ee8d4cuda3std6ranges3__45__cpo4nextE,(_ZN34_INTERNAL_143114ee_4_k_cu_f541ee8d4cuda3std6ranges3__45__cpo4swapE - _ZN34_INTERNAL_143114ee_4_k_cu_f541ee8d4cuda3std6ranges3__45__cpo4nextE)
_ZN34_INTERNAL_143114ee_4_k_cu_f541ee8d4cuda3std6ranges3__45__cpo4nextE:
	.zero		1
	.type		_ZN34_INTERNAL_143114ee_4_k_cu_f541ee8d4cuda3std6ranges3__45__cpo4swapE,@object
	.size		_ZN34_INTERNAL_143114ee_4_k_cu_f541ee8d4cuda3std6ranges3__45__cpo4swapE,(_ZN34_INTERNAL_143114ee_4_k_cu_f541ee8d6thrust24THRUST_300001_SM_1000_NS8cuda_cub10par_nosyncE - _ZN34_INTERNAL_143114ee_4_k_cu_f541ee8d4cuda3std6ranges3__45__cpo4swapE)
_ZN34_INTERNAL_143114ee_4_k_cu_f541ee8d4cuda3std6ranges3__45__cpo4swapE:
	.zero		1
	.type		_ZN34_INTERNAL_143114ee_4_k_cu_f541ee8d6thrust24THRUST_300001_SM_1000_NS8cuda_cub10par_nosyncE,@object
	.size		_ZN34_INTERNAL_143114ee_4_k_cu_f541ee8d6thrust24THRUST_300001_SM_1000_NS8cuda_cub10par_nosyncE,(_ZN34_INTERNAL_143114ee_4_k_cu_f541ee8d6thrust24THRUST_300001_SM_1000_NS12placeholders2_9E - _ZN34_INTERNAL_143114ee_4_k_cu_f541ee8d6thrust24THRUST_300001_SM_1000_NS8cuda_cub10par_nosyncE)
_ZN34_INTERNAL_143114ee_4_k_cu_f541ee8d6thrust24THRUST_300001_SM_1000_NS8cuda_cub10par_nosyncE:
	.zero		1
	.type		_ZN34_INTERNAL_143114ee_4_k_cu_f541ee8d6thrust24THRUST_300001_SM_1000_NS12placeholders2_9E,@object
	.size		_ZN34_INTERNAL_143114ee_4_k_cu_f541ee8d6thrust24THRUST_300001_SM_1000_NS12placeholders2_9E,(_ZN34_INTERNAL_143114ee_4_k_cu_f541ee8d4cuda3std3__436_GLOBAL__N__143114ee_4_k_cu_f541ee8d6ignoreE - _ZN34_INTERNAL_143114ee_4_k_cu_f541ee8d6thrust24THRUST_300001_SM_1000_NS12placeholders2_9E)
_ZN34_INTERNAL_143114ee_4_k_cu_f541ee8d6thrust24THRUST_300001_SM_1000_NS12placeholders2_9E:
	.zero		1
	.type		_ZN34_INTERNAL_143114ee_4_k_cu_f541ee8d4cuda3std3__436_GLOBAL__N__143114ee_4_k_cu_f541ee8d6ignoreE,@object
	.size		_ZN34_INTERNAL_143114ee_4_k_cu_f541ee8d4cuda3std3__436_GLOBAL__N__143114ee_4_k_cu_f541ee8d6ignoreE,(_ZN34_INTERNAL_143114ee_4_k_cu_f541ee8d4cuda3std6ranges3__45__cpo4dataE - _ZN34_INTERNAL_143114ee_4_k_cu_f541ee8d4cuda3std3__436_GLOBAL__N__143114ee_4_k_cu_f541ee8d6ignoreE)
_ZN34_INTERNAL_143114ee_4_k_cu_f541ee8d4cuda3std3__436_GLOBAL__N__143114ee_4_k_cu_f541ee8d6ignoreE:
	.zero		1
	.type		_ZN34_INTERNAL_143114ee_4_k_cu_f541ee8d4cuda3std6ranges3__45__cpo4dataE,@object
	.size		_ZN34_INTERNAL_143114ee_4_k_cu_f541ee8d4cuda3std6ranges3__45__cpo4dataE,(_ZN34_INTERNAL_143114ee_4_k_cu_f541ee8d6thrust24THRUST_300001_SM_1000_NS12placeholders2_1E - _ZN34_INTERNAL_143114ee_4_k_cu_f541ee8d4cuda3std6ranges3__45__cpo4dataE)
_ZN34_INTERNAL_143114ee_4_k_cu_f541ee8d4cuda3std6ranges3__45__cpo4dataE:
	.zero		1
	.type		_ZN34_INTERNAL_143114ee_4_k_cu_f541ee8d6thrust24THRUST_300001_SM_1000_NS12placeholders2_1E,@object
	.size		_ZN34_INTERNAL_143114ee_4_k_cu_f541ee8d6thrust24THRUST_300001_SM_1000_NS12placeholders2_1E,(_ZN34_INTERNAL_143114ee_4_k_cu_f541ee8d4cuda3std3__45__cpo5beginE - _ZN34_INTERNAL_143114ee_4_k_cu_f541ee8d6thrust24THRUST_300001_SM_1000_NS12placeholders2_1E)
_ZN34_INTERNAL_143114ee_4_k_cu_f541ee8d6thrust24THRUST_300001_SM_1000_NS12placeholders2_1E:
	.zero		1
	.type		_ZN34_INTERNAL_143114ee_4_k_cu_f541ee8d4cuda3std3__45__cpo5beginE,@object
	.size		_ZN34_INTERNAL_143114ee_4_k_cu_f541ee8d4cuda3std3__45__cpo5beginE,(_ZN34_INTERNAL_143114ee_4_k_cu_f541ee8d4cuda3std6ranges3__45__cpo5beginE - _ZN34_INTERNAL_143114ee_4_k_cu_f541ee8d4cuda3std3__45__cpo5beginE)
_ZN34_INTERNAL_143114ee_4_k_cu_f541ee8d4cuda3std3__45__cpo5beginE:
	.zero		1
	.type		_ZN34_INTERNAL_143114ee_4_k_cu_f541ee8d4cuda3std6ranges3__45__cpo5beginE,@object
	.size		_ZN34_INTERNAL_143114ee_4_k_cu_f541ee8d4cuda3std6ranges3__45__cpo5beginE,(_ZN34_INTERNAL_143114ee_4_k_cu_f541ee8d6thrust24THRUST_300001_SM_1000_NS12placeholders2_5E - _ZN34_INTERNAL_143114ee_4_k_cu_f541ee8d4cuda3std6ranges3__45__cpo5beginE)
_ZN34_INTERNAL_143114ee_4_k_cu_f541ee8d4cuda3std6ranges3__45__cpo5beginE:
	.zero		1
	.type		_ZN34_INTERNAL_143114ee_4_k_cu_f541ee8d6thrust24THRUST_300001_SM_1000_NS12placeholders2_5E,@object
	.size		_ZN34_INTERNAL_143114ee_4_k_cu_f541ee8d6thrust24THRUST_300001_SM_1000_NS12placeholders2_5E,(_ZN34_INTERNAL_143114ee_4_k_cu_f541ee8d4cuda3std3__45__cpo6rbeginE - _ZN34_INTERNAL_143114ee_4_k_cu_f541ee8d6thrust24THRUST_300001_SM_1000_NS12placeholders2_5E)
_ZN34_INTERNAL_143114ee_4_k_cu_f541ee8d6thrust24THRUST_300001_SM_1000_NS12placeholders2_5E:
	.zero		1
	.type		_ZN34_INTERNAL_143114ee_4_k_cu_f541ee8d4cuda3std3__45__cpo6rbeginE,@object
	.size		_ZN34_INTERNAL_143114ee_4_k_cu_f541ee8d4cuda3std3__45__cpo6rbeginE,(_ZN34_INTERNAL_143114ee_4_k_cu_f541ee8d4cuda3std6ranges3__45__cpo7advanceE - _ZN34_INTERNAL_143114ee_4_k_cu_f541ee8d4cuda3std3__45__cpo6rbeginE)
_ZN34_INTERNAL_143114ee_4_k_cu_f541ee8d4cuda3std3__45__cpo6rbeginE:
	.zero		1
	.type		_ZN34_INTERNAL_143114ee_4_k_cu_f541ee8d4cuda3std6ranges3__45__cpo7advanceE,@object
	.size		_ZN34_INTERNAL_143114ee_4_k_cu_f541ee8d4cuda3std6ranges3__45__cpo7advanceE,(_ZN34_INTERNAL_143114ee_4_k_cu_f541ee8d4cuda3std3__47nulloptE - _ZN34_INTERNAL_143114ee_4_k_cu_f541ee8d4cuda3std6ranges3__45__cpo7advanceE)
_ZN34_INTERNAL_143114ee_4_k_cu_f541ee8d4cuda3std6ranges3__45__cpo7advanceE:
	.zero		1
	.type		_ZN34_INTERNAL_143114ee_4_k_cu_f541ee8d4cuda3std3__47nulloptE,@object
	.size		_ZN34_INTERNAL_143114ee_4_k_cu_f541ee8d4cuda3std3__47nulloptE,(_ZN34_INTERNAL_143114ee_4_k_cu_f541ee8d4cuda3std6ranges3__45__cpo8distanceE - _ZN34_INTERNAL_143114ee_4_k_cu_f541ee8d4cuda3std3__47nulloptE)
_ZN34_INTERNAL_143114ee_4_k_cu_f541ee8d4cuda3std3__47nulloptE:
	.zero		1
	.type		_ZN34_INTERNAL_143114ee_4_k_cu_f541ee8d4cuda3std6ranges3__45__cpo8distanceE,@object
	.size		_ZN34_INTERNAL_143114ee_4_k_cu_f541ee8d4cuda3std6ranges3__45__cpo8distanceE,(_ZN34_INTERNAL_143114ee_4_k_cu_f541ee8d6thrust24THRUST_300001_SM_1000_NS12placeholders3_10E - _ZN34_INTERNAL_143114ee_4_k_cu_f541ee8d4cuda3std6ranges3__45__cpo8distanceE)
_ZN34_INTERNAL_143114ee_4_k_cu_f541ee8d4cuda3std6ranges3__45__cpo8distanceE:
	.zero		1
	.type		_ZN34_INTERNAL_143114ee_4_k_cu_f541ee8d6thrust24THRUST_300001_SM_1000_NS12placeholders3_10E,@object
	.size		_ZN34_INTERNAL_143114ee_4_k_cu_f541ee8d6thrust24THRUST_300001_SM_1000_NS12placeholders3_10E,(_ZN34_INTERNAL_143114ee_4_k_cu_f541ee8d4cuda3std3__419piecewise_constructE - _ZN34_INTERNAL_143114ee_4_k_cu_f541ee8d6thrust24THRUST_300001_SM_1000_NS12placeholders3_10E)
_ZN34_INTERNAL_143114ee_4_k_cu_f541ee8d6thrust24THRUST_300001_SM_1000_NS12placeholders3_10E:
	.zero		1
	.type		_ZN34_INTERNAL_143114ee_4_k_cu_f541ee8d4cuda3std3__419piecewise_constructE,@object
	.size		_ZN34_INTERNAL_143114ee_4_k_cu_f541ee8d4cuda3std3__419piecewise_constructE,(_ZN34_INTERNAL_143114ee_4_k_cu_f541ee8d4cuda3std6ranges3__45__cpo5cdataE - _ZN34_INTERNAL_143114ee_4_k_cu_f541ee8d4cuda3std3__419piecewise_constructE)
_ZN34_INTERNAL_143114ee_4_k_cu_f541ee8d4cuda3std3__419piecewise_constructE:
	.zero		1
	.type		_ZN34_INTERNAL_143114ee_4_k_cu_f541ee8d4cuda3std6ranges3__45__cpo5cdataE,@object
	.size		_ZN34_INTERNAL_143114ee_4_k_cu_f541ee8d4cuda3std6ranges3__45__cpo5cdataE,(_ZN34_INTERNAL_143114ee_4_k_cu_f541ee8d6thrust24THRUST_300001_SM_1000_NS12placeholders2_2E - _ZN34_INTERNAL_143114ee_4_k_cu_f541ee8d4cuda3std6ranges3__45__cpo5cdataE)
_ZN34_INTERNAL_143114ee_4_k_cu_f541ee8d4cuda3std6ranges3__45__cpo5cdataE:
	.zero		1
	.type		_ZN34_INTERNAL_143114ee_4_k_cu_f541ee8d6thrust24THRUST_300001_SM_1000_NS12placeholders2_2E,@object
	.size		_ZN34_INTERNAL_143114ee_4_k_cu_f541ee8d6thrust24THRUST_300001_SM_1000_NS12placeholders2_2E,(_ZN34_INTERNAL_143114ee_4_k_cu_f541ee8d4cuda3std3__45__cpo3endE - _ZN34_INTERNAL_143114ee_4_k_cu_f541ee8d6thrust24THRUST_300001_SM_1000_NS12placeholders2_2E)
_ZN34_INTERNAL_143114ee_4_k_cu_f541ee8d6thrust24THRUST_300001_SM_1000_NS12placeholders2_2E:
	.zero		1
	.type		_ZN34_INTERNAL_143114ee_4_k_cu_f541ee8d4cuda3std3__45__cpo3endE,@object
	.size		_ZN34_INTERNAL_143114ee_4_k_cu_f541ee8d4cuda3std3__45__cpo3endE,(_ZN34_INTERNAL_143114ee_4_k_cu_f541ee8d4cuda3std6ranges3__45__cpo3endE - _ZN34_INTERNAL_143114ee_4_k_cu_f541ee8d4cuda3std3__45__cpo3endE)
_ZN34_INTERNAL_143114ee_4_k_cu_f541ee8d4cuda3std3__45__cpo3endE:
	.zero		1
	.type		_ZN34_INTERNAL_143114ee_4_k_cu_f541ee8d4cuda3std6ranges3__45__cpo3endE,@object
	.size		_ZN34_INTERNAL_143114ee_4_k_cu_f541ee8d4cuda3std6ranges3__45__cpo3endE,(_ZN34_INTERNAL_143114ee_4_k_cu_f541ee8d6thrust24THRUST_300001_SM_1000_NS12placeholders2_6E - _ZN34_INTERNAL_143114ee_4_k_cu_f541ee8d4cuda3std6ranges3__45__cpo3endE)
_ZN34_INTERNAL_143114ee_4_k_cu_f541ee8d4cuda3std6ranges3__45__cpo3endE:
	.zero		1
	.type		_ZN34_INTERNAL_143114ee_4_k_cu_f541ee8d6thrust24THRUST_300001_SM_1000_NS12placeholders2_6E,@object
	.size		_ZN34_INTERNAL_143114ee_4_k_cu_f541ee8d6thrust24THRUST_300001_SM_1000_NS12placeholders2_6E,(_ZN34_INTERNAL_143114ee_4_k_cu_f541ee8d4cuda3std3__45__cpo4rendE - _ZN34_INTERNAL_143114ee_4_k_cu_f541ee8d6thrust24THRUST_300001_SM_1000_NS12placeholders2_6E)
_ZN34_INTERNAL_143114ee_4_k_cu_f541ee8d6thrust24THRUST_300001_SM_1000_NS12placeholders2_6E:
	.zero		1
	.type		_ZN34_INTERNAL_143114ee_4_k_cu_f541ee8d4cuda3std3__45__cpo4rendE,@object
	.size		_ZN34_INTERNAL_143114ee_4_k_cu_f541ee8d4cuda3std3__45__cpo4rendE,(_ZN34_INTERNAL_143114ee_4_k_cu_f541ee8d4cuda3std6ranges3__45__cpo9iter_swapE - _ZN34_INTERNAL_143114ee_4_k_cu_f541ee8d4cuda3std3__45__cpo4rendE)
_ZN34_INTERNAL_143114ee_4_k_cu_f541ee8d4cuda3std3__45__cpo4rendE:
	.zero		1
	.type		_ZN34_INTERNAL_143114ee_4_k_cu_f541ee8d4cuda3std6ranges3__45__cpo9iter_swapE,@object
	.size		_ZN34_INTERNAL_143114ee_4_k_cu_f541ee8d4cuda3std6ranges3__45__cpo9iter_swapE,(_ZN34_INTERNAL_143114ee_4_k_cu_f541ee8d4cuda3std3__48unexpectE - _ZN34_INTERNAL_143114ee_4_k_cu_f541ee8d4cuda3std6ranges3__45__cpo9iter_swapE)
_ZN34_INTERNAL_143114ee_4_k_cu_f541ee8d4cuda3std6ranges3__45__cpo9iter_swapE:
	.zero		1
	.type		_ZN34_INTERNAL_143114ee_4_k_cu_f541ee8d4cuda3std3__48unexpectE,@object
	.size		_ZN34_INTERNAL_143114ee_4_k_cu_f541ee8d4cuda3std3__48unexpectE,(_ZN34_INTERNAL_143114ee_4_k_cu_f541ee8d6thrust24THRUST_300001_SM_1000_NS8cuda_cub3parE - _ZN34_INTERNAL_143114ee_4_k_cu_f541ee8d4cuda3std3__48unexpectE)
_ZN34_INTERNAL_143114ee_4_k_cu_f541ee8d4cuda3std3__48unexpectE:
	.zero		1
	.type		_ZN34_INTERNAL_143114ee_4_k_cu_f541ee8d6thrust24THRUST_300001_SM_1000_NS8cuda_cub3parE,@object
	.size		_ZN34_INTERNAL_143114ee_4_k_cu_f541ee8d6thrust24THRUST_300001_SM_1000_NS8cuda_cub3parE,(_ZN34_INTERNAL_143114ee_4_k_cu_f541ee8d6thrust24THRUST_300001_SM_1000_NS12placeholders2_4E - _ZN34_INTERNAL_143114ee_4_k_cu_f541ee8d6thrust24THRUST_300001_SM_1000_NS8cuda_cub3parE)
_ZN34_INTERNAL_143114ee_4_k_cu_f541ee8d6thrust24THRUST_300001_SM_1000_NS8cuda_cub3parE:
	.zero		1
	.type		_ZN34_INTERNAL_143114ee_4_k_cu_f541ee8d6thrust24THRUST_300001_SM_1000_NS12placeholders2_4E,@object
	.size		_ZN34_INTERNAL_143114ee_4_k_cu_f541ee8d6thrust24THRUST_300001_SM_1000_NS12placeholders2_4E,(_ZN34_INTERNAL_143114ee_4_k_cu_f541ee8d4cuda3std3__45__cpo4cendE - _ZN34_INTERNAL_143114ee_4_k_cu_f541ee8d6thrust24THRUST_300001_SM_1000_NS12placeholders2_4E)
_ZN34_INTERNAL_143114ee_4_k_cu_f541ee8d6thrust24THRUST_300001_SM_1000_NS12placeholders2_4E:
	.zero		1
	.type		_ZN34_INTERNAL_143114ee_4_k_cu_f541ee8d4cuda3std3__45__cpo4cendE,@object
	.size		_ZN34_INTERNAL_143114ee_4_k_cu_f541ee8d4cuda3std3__45__cpo4cendE,(_ZN34_INTERNAL_143114ee_4_k_cu_f541ee8d4cuda3std6ranges3__45__cpo4cendE - _ZN34_INTERNAL_143114ee_4_k_cu_f541ee8d4cuda3std3__45__cpo4cendE)
_ZN34_INTERNAL_143114ee_4_k_cu_f541ee8d4cuda3std3__45__cpo4cendE:
	.zero		1
	.type		_ZN34_INTERNAL_143114ee_4_k_cu_f541ee8d4cuda3std6ranges3__45__cpo4cendE,@object
	.size		_ZN34_INTERNAL_143114ee_4_k_cu_f541ee8d4cuda3std6ranges3__45__cpo4cendE,(_ZN34_INTERNAL_143114ee_4_k_cu_f541ee8d4cuda3std3__420unreachable_sentinelE - _ZN34_INTERNAL_143114ee_4_k_cu_f541ee8d4cuda3std6ranges3__45__cpo4cendE)
_ZN34_INTERNAL_143114ee_4_k_cu_f541ee8d4cuda3std6ranges3__45__cpo4cendE:
	.zero		1
	.type		_ZN34_INTERNAL_143114ee_4_k_cu_f541ee8d4cuda3std3__420unreachable_sentinelE,@object
	.size		_ZN34_INTERNAL_143114ee_4_k_cu_f541ee8d4cuda3std3__420unreachable_sentinelE,(_ZN34_INTERNAL_143114ee_4_k_cu_f541ee8d4cuda3std6ranges3__45__cpo5ssizeE - _ZN34_INTERNAL_143114ee_4_k_cu_f541ee8d4cuda3std3__420unreachable_sentinelE)
_ZN34_INTERNAL_143114ee_4_k_cu_f541ee8d4cuda3std3__420unreachable_sentinelE:
	.zero		1
	.type		_ZN34_INTERNAL_143114ee_4_k_cu_f541ee8d4cuda3std6ranges3__45__cpo5ssizeE,@object
	.size		_ZN34_INTERNAL_143114ee_4_k_cu_f541ee8d4cuda3std6ranges3__45__cpo5ssizeE,(_ZN34_INTERNAL_143114ee_4_k_cu_f541ee8d6thrust24THRUST_300001_SM_1000_NS12placeholders2_8E - _ZN34_INTERNAL_143114ee_4_k_cu_f541ee8d4cuda3std6ranges3__45__cpo5ssizeE)
_ZN34_INTERNAL_143114ee_4_k_cu_f541ee8d4cuda3std6ranges3__45__cpo5ssizeE:
	.zero		1
	.type		_ZN34_INTERNAL_143114ee_4_k_cu_f541ee8d6thrust24THRUST_300001_SM_1000_NS12placeholders2_8E,@object
	.size		_ZN34_INTERNAL_143114ee_4_k_cu_f541ee8d6thrust24THRUST_300001_SM_1000_NS12placeholders2_8E,(_ZN34_INTERNAL_143114ee_4_k_cu_f541ee8d4cuda3std3__45__cpo5crendE - _ZN34_INTERNAL_143114ee_4_k_cu_f541ee8d6thrust24THRUST_300001_SM_1000_NS12placeholders2_8E)
_ZN34_INTERNAL_143114ee_4_k_cu_f541ee8d6thrust24THRUST_300001_SM_1000_NS12placeholders2_8E:
	.zero		1
	.type		_ZN34_INTERNAL_143114ee_4_k_cu_f541ee8d4cuda3std3__45__cpo5crendE,@object
	.size		_ZN34_INTERNAL_143114ee_4_k_cu_f541ee8d4cuda3std3__45__cpo5crendE,(_ZN34_INTERNAL_143114ee_4_k_cu_f541ee8d4cuda3std6ranges3__45__cpo4prevE - _ZN34_INTERNAL_143114ee_4_k_cu_f541ee8d4cuda3std3__45__cpo5crendE)
_ZN34_INTERNAL_143114ee_4_k_cu_f541ee8d4cuda3std3__45__cpo5crendE:
	.zero		1
	.type		_ZN34_INTERNAL_143114ee_4_k_cu_f541ee8d4cuda3std6ranges3__45__cpo4prevE,@object
	.size		_ZN34_INTERNAL_143114ee_4_k_cu_f541ee8d4cuda3std6ranges3__45__cpo4prevE,(_ZN34_INTERNAL_143114ee_4_k_cu_f541ee8d4cuda3std6ranges3__45__cpo9iter_moveE - _ZN34_INTERNAL_143114ee_4_k_cu_f541ee8d4cuda3std6ranges3__45__cpo4prevE)
_ZN34_INTERNAL_143114ee_4_k_cu_f541ee8d4cuda3std6ranges3__45__cpo4prevE:
	.zero		1
	.type		_ZN34_INTERNAL_143114ee_4_k_cu_f541ee8d4cuda3std6ranges3__45__cpo9iter_moveE,@object
	.size		_ZN34_INTERNAL_143114ee_4_k_cu_f541ee8d4cuda3std6ranges3__45__cpo9iter_moveE,(_ZN34_INTERNAL_143114ee_4_k_cu_f541ee8d6thrust24THRUST_300001_SM_1000_NS6system6detail10sequential3seqE - _ZN34_INTERNAL_143114ee_4_k_cu_f541ee8d4cuda3std6ranges3__45__cpo9iter_moveE)
_ZN34_INTERNAL_143114ee_4_k_cu_f541ee8d4cuda3std6ranges3__45__cpo9iter_moveE:
	.zero		1
	.type		_ZN34_INTERNAL_143114ee_4_k_cu_f541ee8d6thrust24THRUST_300001_SM_1000_NS6system6detail10sequential3seqE,@object
	.size		_ZN34_INTERNAL_143114ee_4_k_cu_f541ee8d6thrust24THRUST_300001_SM_1000_NS6system6detail10sequential3seqE,(.L_31 - _ZN34_INTERNAL_143114ee_4_k_cu_f541ee8d6thrust24THRUST_300001_SM_1000_NS6system6detail10sequential3seqE)
_ZN34_INTERNAL_143114ee_4_k_cu_f541ee8d6thrust24THRUST_300001_SM_1000_NS6system6detail10sequential3seqE:
	.zero		1
.L_31:


//--------------------- .nv.constant0._ZN3cub18CUB_300001_SM_10006detail11EmptyKernelIvEEvv --------------------------
	.section	.nv.constant0._ZN3cub18CUB_300001_SM_10006detail11EmptyKernelIvEEvv,"a",@progbits
	.sectionflags	@""
	.align	4
.nv.constant0._ZN3cub18CUB_300001_SM_10006detail11EmptyKernelIvEEvv:
	.zero		896


//--------------------- .nv.constant0._Z15tensorDotkernelPfS_S_i --------------------------
	.section	.nv.constant0._Z15tensorDotkernelPfS_S_i,"a",@progbits
	.sectionflags	@""
	.align	4
.nv.constant0._Z15tensorDotkernelPfS_S_i:
	.zero		924


//--------------------- .nv.constant0._Z15vectorAddKernelPfS_S_i --------------------------
	.section	.nv.constant0._Z15vectorAddKernelPfS_S_i,"a",@progbits
	.sectionflags	@""
	.align	4
.nv.constant0._Z15vectorAddKernelPfS_S_i:
	.zero		924


//--------------------- SYMBOLS --------------------------

	.type		.nv.reservedSmem.offset0,@object
	.size		.nv.reservedSmem.offset0,0x4
